//
// Generated by NVIDIA NVVM Compiler
//
// Compiler Build ID: CL-36424714
// Cuda compilation tools, release 13.0, V13.0.88
// Based on NVVM 20.0.0
//

.version 9.0
.target sm_100
.address_size 64

	// .globl	_Z14cudaDotProductPdS_iiiiS_

.visible .entry _Z14cudaDotProductPdS_iiiiS_(
	.param .u64 .ptr .align 1 _Z14cudaDotProductPdS_iiiiS__param_0,
	.param .u64 .ptr .align 1 _Z14cudaDotProductPdS_iiiiS__param_1,
	.param .u32 _Z14cudaDotProductPdS_iiiiS__param_2,
	.param .u32 _Z14cudaDotProductPdS_iiiiS__param_3,
	.param .u32 _Z14cudaDotProductPdS_iiiiS__param_4,
	.param .u32 _Z14cudaDotProductPdS_iiiiS__param_5,
	.param .u64 .ptr .align 1 _Z14cudaDotProductPdS_iiiiS__param_6
)
{
	.reg .pred 	%p<7>;
	.reg .b32 	%r<40>;
	.reg .b64 	%rd<22>;
	.reg .b64 	%fd<24>;

	ld.param.u64 	%rd4, [_Z14cudaDotProductPdS_iiiiS__param_0];
	ld.param.u64 	%rd5, [_Z14cudaDotProductPdS_iiiiS__param_1];
	ld.param.u32 	%r19, [_Z14cudaDotProductPdS_iiiiS__param_3];
	ld.param.u32 	%r20, [_Z14cudaDotProductPdS_iiiiS__param_4];
	ld.param.u32 	%r18, [_Z14cudaDotProductPdS_iiiiS__param_5];
	ld.param.u64 	%rd6, [_Z14cudaDotProductPdS_iiiiS__param_6];
	cvta.to.global.u64 	%rd1, %rd5;
	cvta.to.global.u64 	%rd2, %rd4;
	cvta.to.global.u64 	%rd7, %rd6;
	mov.u32 	%r21, %tid.y;
	mul.lo.s32 	%r37, %r19, %r21;
	mov.u32 	%r36, %tid.x;
	mad.lo.s32 	%r22, %r18, %r21, %r36;
	mul.wide.u32 	%rd8, %r22, 8;
	add.s64 	%rd3, %rd7, %rd8;
	mov.b64 	%rd9, 0;
	st.global.u64 	[%rd3], %rd9;
	mul.lo.s32 	%r3, %r18, %r20;
	setp.ge.s32 	%p1, %r36, %r3;
	@%p1 bra 	$L__BB0_7;
	add.s32 	%r23, %r36, %r18;
	max.s32 	%r24, %r3, %r23;
	setp.lt.s32 	%p2, %r23, %r3;
	selp.u32 	%r25, 1, 0, %p2;
	add.s32 	%r26, %r23, %r25;
	sub.s32 	%r27, %r24, %r26;
	div.u32 	%r28, %r27, %r18;
	add.s32 	%r4, %r28, %r25;
	and.b32  	%r29, %r4, 3;
	setp.eq.s32 	%p3, %r29, 3;
	mov.f64 	%fd22, 0d0000000000000000;
	@%p3 bra 	$L__BB0_4;
	add.s32 	%r30, %r4, 1;
	and.b32  	%r31, %r30, 3;
	neg.s32 	%r33, %r31;
	mov.f64 	%fd22, 0d0000000000000000;
$L__BB0_3:
	.pragma "nounroll";
	mul.wide.s32 	%rd10, %r36, 8;
	add.s64 	%rd11, %rd1, %rd10;
	mul.wide.s32 	%rd12, %r37, 8;
	add.s64 	%rd13, %rd2, %rd12;
	ld.global.f64 	%fd8, [%rd13];
	ld.global.f64 	%fd9, [%rd11];
	fma.rn.f64 	%fd22, %fd8, %fd9, %fd22;
	st.global.f64 	[%rd3], %fd22;
	add.s32 	%r37, %r37, 1;
	add.s32 	%r36, %r36, %r18;
	add.s32 	%r33, %r33, 1;
	setp.ne.s32 	%p4, %r33, 0;
	@%p4 bra 	$L__BB0_3;
$L__BB0_4:
	setp.lt.u32 	%p5, %r4, 3;
	@%p5 bra 	$L__BB0_7;
	mul.wide.s32 	%rd18, %r18, 8;
	shl.b32 	%r32, %r18, 2;
$L__BB0_6:
	mul.wide.s32 	%rd14, %r37, 8;
	add.s64 	%rd15, %rd2, %rd14;
	ld.global.f64 	%fd10, [%rd15];
	mul.wide.s32 	%rd16, %r36, 8;
	add.s64 	%rd17, %rd1, %rd16;
	ld.global.f64 	%fd11, [%rd17];
	fma.rn.f64 	%fd12, %fd10, %fd11, %fd22;
	st.global.f64 	[%rd3], %fd12;
	ld.global.f64 	%fd13, [%rd15+8];
	add.s64 	%rd19, %rd17, %rd18;
	ld.global.f64 	%fd14, [%rd19];
	fma.rn.f64 	%fd15, %fd13, %fd14, %fd12;
	st.global.f64 	[%rd3], %fd15;
	ld.global.f64 	%fd16, [%rd15+16];
	add.s64 	%rd20, %rd19, %rd18;
	ld.global.f64 	%fd17, [%rd20];
	fma.rn.f64 	%fd18, %fd16, %fd17, %fd15;
	st.global.f64 	[%rd3], %fd18;
	ld.global.f64 	%fd19, [%rd15+24];
	add.s64 	%rd21, %rd20, %rd18;
	ld.global.f64 	%fd20, [%rd21];
	fma.rn.f64 	%fd22, %fd19, %fd20, %fd18;
	st.global.f64 	[%rd3], %fd22;
	add.s32 	%r37, %r37, 4;
	add.s32 	%r36, %r32, %r36;
	setp.lt.s32 	%p6, %r36, %r3;
	@%p6 bra 	$L__BB0_6;
$L__BB0_7:
	ret;

}
	// .globl	_Z15cudaSumMatricesPdS_iiS_
.visible .entry _Z15cudaSumMatricesPdS_iiS_(
	.param .u64 .ptr .align 1 _Z15cudaSumMatricesPdS_iiS__param_0,
	.param .u64 .ptr .align 1 _Z15cudaSumMatricesPdS_iiS__param_1,
	.param .u32 _Z15cudaSumMatricesPdS_iiS__param_2,
	.param .u32 _Z15cudaSumMatricesPdS_iiS__param_3,
	.param .u64 .ptr .align 1 _Z15cudaSumMatricesPdS_iiS__param_4
)
{
	.reg .b32 	%r<5>;
	.reg .b64 	%rd<11>;
	.reg .b64 	%fd<4>;

	ld.param.u64 	%rd1, [_Z15cudaSumMatricesPdS_iiS__param_0];
	ld.param.u64 	%rd2, [_Z15cudaSumMatricesPdS_iiS__param_1];
	ld.param.u32 	%r1, [_Z15cudaSumMatricesPdS_iiS__param_3];
	ld.param.u64 	%rd3, [_Z15cudaSumMatricesPdS_iiS__param_4];
	cvta.to.global.u64 	%rd4, %rd3;
	cvta.to.global.u64 	%rd5, %rd2;
	cvta.to.global.u64 	%rd6, %rd1;
	mov.u32 	%r2, %tid.y;
	mov.u32 	%r3, %tid.x;
	mad.lo.s32 	%r4, %r1, %r2, %r3;
	mul.wide.s32 	%rd7, %r4, 8;
	add.s64 	%rd8, %rd6, %rd7;
	ld.global.f64 	%fd1, [%rd8];
	add.s64 	%rd9, %rd5, %rd7;
	ld.global.f64 	%fd2, [%rd9];
	add.f64 	%fd3, %fd1, %fd2;
	add.s64 	%rd10, %rd4, %rd7;
	st.global.f64 	[%rd10], %fd3;
	ret;

}


// ===== COMPILED SASS (sm_100) =====

	.target	sm_100

	.elftype	@"ET_EXEC"


//--------------------- .note.nv.tkinfo           --------------------------
	.section	.note.nv.tkinfo,"",@"SHT_NOTE"
	.sectionflags	@"SHF_NOTE_NV_TKINFO"
	.tkinfo
        /*0018*/ 	.word	0x00000002
        /*0030*/ 	.string	""
        /*0030*/ 	.string	"ptxas"
        /*0030*/ 	.string	"Cuda compilation tools, release 13.0, V13.0.88"
        /*0030*/ 	.string	"Build cuda_13.0.r13.0/compiler.36424714_0"
        /*0030*/ 	.string	"-arch sm_100 -m 64 "



//--------------------- .note.nv.cuinfo           --------------------------
	.section	.note.nv.cuinfo,"",@"SHT_NOTE"
	.sectionflags	@"SHF_NOTE_NV_CUINFO"
        /*0018*/ 	.short	0x0002
        /*001a*/ 	.short	0x0064
        /*001c*/ 	.short	0x0082
	.zero		2


//--------------------- .nv.info                  --------------------------
	.section	.nv.info,"",@"SHT_CUDA_INFO"
	.align	4


	//----- nvinfo : EIATTR_REGCOUNT
	.align		4
        /*0000*/ 	.byte	0x04, 0x2f
        /*0002*/ 	.short	(.L_1 - .L_0)
	.align		4
.L_0:
        /*0004*/ 	.word	index@(_Z14cudaDotProductPdS_iiiiS_)
        /*0008*/ 	.word	0x0000001a


	//----- nvinfo : EIATTR_FRAME_SIZE
	.align		4
.L_1:
        /*000c*/ 	.byte	0x04, 0x11
        /*000e*/ 	.short	(.L_3 - .L_2)
	.align		4
.L_2:
        /*0010*/ 	.word	index@(_Z14cudaDotProductPdS_iiiiS_)
        /*0014*/ 	.word	0x00000000


	//----- nvinfo : EIATTR_REGCOUNT
	.align		4
.L_3:
        /*0018*/ 	.byte	0x04, 0x2f
        /*001a*/ 	.short	(.L_5 - .L_4)
	.align		4
.L_4:
        /*001c*/ 	.word	index@(_Z15cudaSumMatricesPdS_iiS_)
        /*0020*/ 	.word	0x0000000e


	//----- nvinfo : EIATTR_FRAME_SIZE
	.align		4
.L_5:
        /*0024*/ 	.byte	0x04, 0x11
        /*0026*/ 	.short	(.L_7 - .L_6)
	.align		4
.L_6:
        /*0028*/ 	.word	index@(_Z15cudaSumMatricesPdS_iiS_)
        /*002c*/ 	.word	0x00000000


	//----- nvinfo : EIATTR_MIN_STACK_SIZE
	.align		4
.L_7:
        /*0030*/ 	.byte	0x04, 0x12
        /*0032*/ 	.short	(.L_9 - .L_8)
	.align		4
.L_8:
        /*0034*/ 	.word	index@(_Z15cudaSumMatricesPdS_iiS_)
        /*0038*/ 	.word	0x00000000


	//----- nvinfo : EIATTR_MIN_STACK_SIZE
	.align		4
.L_9:
        /*003c*/ 	.byte	0x04, 0x12
        /*003e*/ 	.short	(.L_11 - .L_10)
	.align		4
.L_10:
        /*0040*/ 	.word	index@(_Z14cudaDotProductPdS_iiiiS_)
        /*0044*/ 	.word	0x00000000
.L_11:


//--------------------- .nv.compat                --------------------------
	.section	.nv.compat,"",@"SHT_CUDA_COMPAT_INFO"
	.align	4
        /*0000*/ 	.byte	0x02, 0x09, 0x00, 0x00, 0x02, 0x02, 0x01, 0x00, 0x02, 0x05, 0x05, 0x00, 0x03, 0x07, 0x01, 0x01
        /*0010*/ 	.byte	0x02, 0x03, 0x00, 0x00, 0x02, 0x06, 0x01, 0x00, 0x04, 0x0b, 0x08, 0x00, 0x01, 0x00, 0x00, 0x00
        /*0020*/ 	.byte	0x00, 0x00, 0x00, 0x00


//--------------------- .nv.info._Z15cudaSumMatricesPdS_iiS_ --------------------------
	.section	.nv.info._Z15cudaSumMatricesPdS_iiS_,"",@"SHT_CUDA_INFO"
	.sectionflags	@""
	.align	4


	//----- nvinfo : EIATTR_CUDA_API_VERSION
	.align		4
        /*0000*/ 	.byte	0x04, 0x37
        /*0002*/ 	.short	(.L_13 - .L_12)
.L_12:
        /*0004*/ 	.word	0x00000082


	//----- nvinfo : EIATTR_KPARAM_INFO
	.align		4
.L_13:
        /*0008*/ 	.byte	0x04, 0x17
        /*000a*/ 	.short	(.L_15 - .L_14)
.L_14:
        /*000c*/ 	.word	0x00000000
        /*0010*/ 	.short	0x0004
        /*0012*/ 	.short	0x0018
        /*0014*/ 	.byte	0x00, 0xf5, 0x21, 0x00


	//----- nvinfo : EIATTR_KPARAM_INFO
	.align		4
.L_15:
        /*0018*/ 	.byte	0x04, 0x17
        /*001a*/ 	.short	(.L_17 - .L_16)
.L_16:
        /*001c*/ 	.word	0x00000000
        /*0020*/ 	.short	0x0003
        /*0022*/ 	.short	0x0014
        /*0024*/ 	.byte	0x00, 0xf0, 0x11, 0x00


	//----- nvinfo : EIATTR_KPARAM_INFO
	.align		4
.L_17:
        /*0028*/ 	.byte	0x04, 0x17
        /*002a*/ 	.short	(.L_19 - .L_18)
.L_18:
        /*002c*/ 	.word	0x00000000
        /*0030*/ 	.short	0x0002
        /*0032*/ 	.short	0x0010
        /*0034*/ 	.byte	0x00, 0xf0, 0x11, 0x00


	//----- nvinfo : EIATTR_KPARAM_INFO
	.align		4
.L_19:
        /*0038*/ 	.byte	0x04, 0x17
        /*003a*/ 	.short	(.L_21 - .L_20)
.L_20:
        /*003c*/ 	.word	0x00000000
        /*0040*/ 	.short	0x0001
        /*0042*/ 	.short	0x0008
        /*0044*/ 	.byte	0x00, 0xf5, 0x21, 0x00


	//----- nvinfo : EIATTR_KPARAM_INFO
	.align		4
.L_21:
        /*0048*/ 	.byte	0x04, 0x17
        /*004a*/ 	.short	(.L_23 - .L_22)
.L_22:
        /*004c*/ 	.word	0x00000000
        /*0050*/ 	.short	0x0000
        /*0052*/ 	.short	0x0000
        /*0054*/ 	.byte	0x00, 0xf5, 0x21, 0x00


	//----- nvinfo : EIATTR_SPARSE_MMA_MASK
	.align		4
.L_23:
        /*0058*/ 	.byte	0x03, 0x50
        /*005a*/ 	.short	0x0000


	//----- nvinfo : EIATTR_MAXREG_COUNT
	.align		4
        /*005c*/ 	.byte	0x03, 0x1b
        /*005e*/ 	.short	0x00ff


	//----- nvinfo : EIATTR_MERCURY_ISA_VERSION
	.align		4
        /*0060*/ 	.byte	0x03, 0x5f
        /*0062*/ 	.short	0x0101


	//----- nvinfo : EIATTR_VRC_CTA_INIT_COUNT
	.align		4
        /*0064*/ 	.byte	0x02, 0x4a
	.zero		1
	.zero		1


	//----- nvinfo : EIATTR_EXIT_INSTR_OFFSETS
	.align		4
        /*0068*/ 	.byte	0x04, 0x1c
        /*006a*/ 	.short	(.L_25 - .L_24)


	//   ....[0]....
.L_24:
        /*006c*/ 	.word	0x00000100


	//----- nvinfo : EIATTR_CBANK_PARAM_SIZE
	.align		4
.L_25:
        /*0070*/ 	.byte	0x03, 0x19
        /*0072*/ 	.short	0x0020


	//----- nvinfo : EIATTR_PARAM_CBANK
	.align		4
        /*0074*/ 	.byte	0x04, 0x0a
        /*0076*/ 	.short	(.L_27 - .L_26)
	.align		4
.L_26:
        /*0078*/ 	.word	index@(.nv.constant0._Z15cudaSumMatricesPdS_iiS_)
        /*007c*/ 	.short	0x0380
        /*007e*/ 	.short	0x0020


	//----- nvinfo : EIATTR_SW_WAR
	.align		4
.L_27:
        /*0080*/ 	.byte	0x04, 0x36
        /*0082*/ 	.short	(.L_29 - .L_28)
.L_28:
        /*0084*/ 	.word	0x00000008
.L_29:


//--------------------- .nv.info._Z14cudaDotProductPdS_iiiiS_ --------------------------
	.section	.nv.info._Z14cudaDotProductPdS_iiiiS_,"",@"SHT_CUDA_INFO"
	.sectionflags	@""
	.align	4


	//----- nvinfo : EIATTR_CUDA_API_VERSION
	.align		4
        /*0000*/ 	.byte	0x04, 0x37
        /*0002*/ 	.short	(.L_31 - .L_30)
.L_30:
        /*0004*/ 	.word	0x00000082


	//----- nvinfo : EIATTR_KPARAM_INFO
	.align		4
.L_31:
        /*0008*/ 	.byte	0x04, 0x17
        /*000a*/ 	.short	(.L_33 - .L_32)
.L_32:
        /*000c*/ 	.word	0x00000000
        /*0010*/ 	.short	0x0006
        /*0012*/ 	.short	0x0020
        /*0014*/ 	.byte	0x00, 0xf5, 0x21, 0x00


	//----- nvinfo : EIATTR_KPARAM_INFO
	.align		4
.L_33:
        /*0018*/ 	.byte	0x04, 0x17
        /*001a*/ 	.short	(.L_35 - .L_34)
.L_34:
        /*001c*/ 	.word	0x00000000
        /*0020*/ 	.short	0x0005
        /*0022*/ 	.short	0x001c
        /*0024*/ 	.byte	0x00, 0xf0, 0x11, 0x00


	//----- nvinfo : EIATTR_KPARAM_INFO
	.align		4
.L_35:
        /*0028*/ 	.byte	0x04, 0x17
        /*002a*/ 	.short	(.L_37 - .L_36)
.L_36:
        /*002c*/ 	.word	0x00000000
        /*0030*/ 	.short	0x0004
        /*0032*/ 	.short	0x0018
        /*0034*/ 	.byte	0x00, 0xf0, 0x11, 0x00


	//----- nvinfo : EIATTR_KPARAM_INFO
	.align		4
.L_37:
        /*0038*/ 	.byte	0x04, 0x17
        /*003a*/ 	.short	(.L_39 - .L_38)
.L_38:
        /*003c*/ 	.word	0x00000000
        /*0040*/ 	.short	0x0003
        /*0042*/ 	.short	0x0014
        /*0044*/ 	.byte	0x00, 0xf0, 0x11, 0x00


	//----- nvinfo : EIATTR_KPARAM_INFO
	.align		4
.L_39:
        /*0048*/ 	.byte	0x04, 0x17
        /*004a*/ 	.short	(.L_41 - .L_40)
.L_40:
        /*004c*/ 	.word	0x00000000
        /*0050*/ 	.short	0x0002
        /*0052*/ 	.short	0x0010
        /*0054*/ 	.byte	0x00, 0xf0, 0x11, 0x00


	//----- nvinfo : EIATTR_KPARAM_INFO
	.align		4
.L_41:
        /*0058*/ 	.byte	0x04, 0x17
        /*005a*/ 	.short	(.L_43 - .L_42)
.L_42:
        /*005c*/ 	.word	0x00000000
        /*0060*/ 	.short	0x0001
        /*0062*/ 	.short	0x0008
        /*0064*/ 	.byte	0x00, 0xf5, 0x21, 0x00


	//----- nvinfo : EIATTR_KPARAM_INFO
	.align		4
.L_43:
        /*0068*/ 	.byte	0x04, 0x17
        /*006a*/ 	.short	(.L_45 - .L_44)
.L_44:
        /*006c*/ 	.word	0x00000000
        /*0070*/ 	.short	0x0000
        /*0072*/ 	.short	0x0000
        /*0074*/ 	.byte	0x00, 0xf5, 0x21, 0x00


	//----- nvinfo : EIATTR_SPARSE_MMA_MASK
	.align		4
.L_45:
        /*0078*/ 	.byte	0x03, 0x50
        /*007a*/ 	.short	0x0000


	//----- nvinfo : EIATTR_MAXREG_COUNT
	.align		4
        /*007c*/ 	.byte	0x03, 0x1b
        /*007e*/ 	.short	0x00ff


	//----- nvinfo : EIATTR_MERCURY_ISA_VERSION
	.align		4
        /*0080*/ 	.byte	0x03, 0x5f
        /*0082*/ 	.short	0x0101


	//----- nvinfo : EIATTR_VRC_CTA_INIT_COUNT
	.align		4
        /*0084*/ 	.byte	0x02, 0x4a
	.zero		1
	.zero		1


	//----- nvinfo : EIATTR_EXIT_INSTR_OFFSETS
	.align		4
        /*0088*/ 	.byte	0x04, 0x1c
        /*008a*/ 	.short	(.L_47 - .L_46)


	//   ....[0]....
.L_46:
        /*008c*/ 	.word	0x000000d0


	//   ....[1]....
        /*0090*/ 	.word	0x000003e0


	//   ....[2]....
        /*0094*/ 	.word	0x000005a0


	//----- nvinfo : EIATTR_CRS_STACK_SIZE
	.align		4
.L_47:
        /*0098*/ 	.byte	0x04, 0x1e
        /*009a*/ 	.short	(.L_49 - .L_48)
.L_48:
        /*009c*/ 	.word	0x00000000


	//----- nvinfo : EIATTR_CBANK_PARAM_SIZE
	.align		4
.L_49:
        /*00a0*/ 	.byte	0x03, 0x19
        /*00a2*/ 	.short	0x0028


	//----- nvinfo : EIATTR_PARAM_CBANK
	.align		4
        /*00a4*/ 	.byte	0x04, 0x0a
        /*00a6*/ 	.short	(.L_51 - .L_50)
	.align		4
.L_50:
        /*00a8*/ 	.word	index@(.nv.constant0._Z14cudaDotProductPdS_iiiiS_)
        /*00ac*/ 	.short	0x0380
        /*00ae*/ 	.short	0x0028


	//----- nvinfo : EIATTR_SW_WAR
	.align		4
.L_51:
        /*00b0*/ 	.byte	0x04, 0x36
        /*00b2*/ 	.short	(.L_53 - .L_52)
.L_52:
        /*00b4*/ 	.word	0x00000008
.L_53:


//--------------------- .nv.callgraph             --------------------------
	.section	.nv.callgraph,"",@"SHT_CUDA_CALLGRAPH"
	.align	4
	.sectionentsize	8
	.align		4
        /*0000*/ 	.word	0x00000000
	.align		4
        /*0004*/ 	.word	0xffffffff
	.align		4
        /*0008*/ 	.word	0x00000000
	.align		4
        /*000c*/ 	.word	0xfffffffe
	.align		4
        /*0010*/ 	.word	0x00000000
	.align		4
        /*0014*/ 	.word	0xfffffffd
	.align		4
        /*0018*/ 	.word	0x00000000
	.align		4
        /*001c*/ 	.word	0xfffffffc


//--------------------- .text._Z15cudaSumMatricesPdS_iiS_ --------------------------
	.section	.text._Z15cudaSumMatricesPdS_iiS_,"ax",@progbits
	.align	128
        .global         _Z15cudaSumMatricesPdS_iiS_
        .type           _Z15cudaSumMatricesPdS_iiS_,@function
        .size           _Z15cudaSumMatricesPdS_iiS_,(.L_x_6 - _Z15cudaSumMatricesPdS_iiS_)
        .other          _Z15cudaSumMatricesPdS_iiS_,@"STO_CUDA_ENTRY STV_DEFAULT"
_Z15cudaSumMatricesPdS_iiS_:
.text._Z15cudaSumMatricesPdS_iiS_:
[----:B------:R-:W-:Y:S01]  /*0000*/  LDC R1, c[0x0][0x37c] ;  /* 0x0000df00ff017b82 */ /* 0x000fe20000000800 */
[----:B------:R-:W0:Y:S07]  /*0010*/  S2R R11, SR_TID.Y ;  /* 0x00000000000b7919 */ /* 0x000e2e0000002200 */
[----:B------:R-:W1:Y:S01]  /*0020*/  LDC.64 R2, c[0x0][0x380] ;  /* 0x0000e000ff027b82 */ /* 0x000e620000000a00 */
[----:B------:R-:W0:Y:S01]  /*0030*/  LDCU UR6, c[0x0][0x394] ;  /* 0x00007280ff0677ac */ /* 0x000e220008000800 */
[----:B------:R-:W0:Y:S01]  /*0040*/  S2R R0, SR_TID.X ;  /* 0x0000000000007919 */ /* 0x000e220000002100 */
[----:B------:R-:W2:Y:S05]  /*0050*/  LDCU.64 UR4, c[0x0][0x358] ;  /* 0x00006b00ff0477ac */ /* 0x000eaa0008000a00 */
[----:B------:R-:W3:Y:S08]  /*0060*/  LDC.64 R4, c[0x0][0x388] ;  /* 0x0000e200ff047b82 */ /* 0x000ef00000000a00 */
[----:B------:R-:W4:Y:S01]  /*0070*/  LDC.64 R8, c[0x0][0x398] ;  /* 0x0000e600ff087b82 */ /* 0x000f220000000a00 */
[----:B0-----:R-:W-:-:S04]  /*0080*/  IMAD R11, R11, UR6, R0 ;  /* 0x000000060b0b7c24 */ /* 0x001fc8000f8e0200 */
[----:B-1----:R-:W-:-:S04]  /*0090*/  IMAD.WIDE R2, R11, 0x8, R2 ;  /* 0x000000080b027825 */ /* 0x002fc800078e0202 */
[C---:B---3--:R-:W-:Y:S02]  /*00a0*/  IMAD.WIDE R4, R11.reuse, 0x8, R4 ;  /* 0x000000080b047825 */ /* 0x048fe400078e0204 */
[----:B--2---:R-:W2:Y:S04]  /*00b0*/  LDG.E.64 R2, desc[UR4][R2.64] ;  /* 0x0000000402027981 */ /* 0x004ea8000c1e1b00 */
[----:B------:R-:W2:Y:S01]  /*00c0*/  LDG.E.64 R4, desc[UR4][R4.64] ;  /* 0x0000000404047981 */ /* 0x000ea2000c1e1b00 */
[----:B----4-:R-:W-:Y:S01]  /*00d0*/  IMAD.WIDE R8, R11, 0x8, R8 ;  /* 0x000000080b087825 */ /* 0x010fe200078e0208 */
[----:B--2---:R-:W-:-:S07]  /*00e0*/  DADD R6, R2, R4 ;  /* 0x0000000002067229 */ /* 0x004fce0000000004 */
[----:B------:R-:W-:Y:S01]  /*00f0*/  STG.E.64 desc[UR4][R8.64], R6 ;  /* 0x0000000608007986 */ /* 0x000fe2000c101b04 */
[----:B------:R-:W-:Y:S05]  /*0100*/  EXIT ;  /* 0x000000000000794d */ /* 0x000fea0003800000 */
.L_x_0:
[----:B------:R-:W-:-:S00]  /*0110*/  BRA `(.L_x_0) ;  /* 0xfffffffc00fc7947 */ /* 0x000fc0000383ffff */
[----:B------:R-:W-:-:S00]  /*0120*/  NOP ;  /* 0x0000000000007918 */ /* 0x000fc00000000000 */
        /* <DEDUP_REMOVED lines=13> */
.L_x_6:


//--------------------- .text._Z14cudaDotProductPdS_iiiiS_ --------------------------
	.section	.text._Z14cudaDotProductPdS_iiiiS_,"ax",@progbits
	.align	128
        .global         _Z14cudaDotProductPdS_iiiiS_
        .type           _Z14cudaDotProductPdS_iiiiS_,@function
        .size           _Z14cudaDotProductPdS_iiiiS_,(.L_x_7 - _Z14cudaDotProductPdS_iiiiS_)
        .other          _Z14cudaDotProductPdS_iiiiS_,@"STO_CUDA_ENTRY STV_DEFAULT"
_Z14cudaDotProductPdS_iiiiS_:
.text._Z14cudaDotProductPdS_iiiiS_:
[----:B------:R-:W-:Y:S01]  /*0000*/  LDC R1, c[0x0][0x37c] ;  /* 0x0000df00ff017b82 */ /* 0x000fe20000000800 */
[----:B------:R-:W0:Y:S07]  /*0010*/  S2R R8, SR_TID.X ;  /* 0x0000000000087919 */ /* 0x000e2e0000002100 */
[----:B------:R-:W1:Y:S01]  /*0020*/  LDC.64 R2, c[0x0][0x398] ;  /* 0x0000e600ff027b82 */ /* 0x000e620000000a00 */
[----:B------:R-:W2:Y:S01]  /*0030*/  LDCU UR6, c[0x0][0x394] ;  /* 0x00007280ff0677ac */ /* 0x000ea20008000800 */
[----:B------:R-:W3:Y:S01]  /*0040*/  S2R R0, SR_TID.Y ;  /* 0x0000000000007919 */ /* 0x000ee20000002200 */
[----:B------:R-:W4:Y:S05]  /*0050*/  LDCU.64 UR4, c[0x0][0x358] ;  /* 0x00006b00ff0477ac */ /* 0x000f2a0008000a00 */
[----:B------:R-:W5:Y:S01]  /*0060*/  LDC.64 R4, c[0x0][0x3a0] ;  /* 0x0000e800ff047b82 */ /* 0x000f620000000a00 */
[----:B-1----:R-:W-:-:S05]  /*0070*/  IMAD R2, R3, R2, RZ ;  /* 0x0000000203027224 */ /* 0x002fca00078e02ff */
[----:B0-----:R-:W-:Y:S01]  /*0080*/  ISETP.GE.AND P0, PT, R8, R2, PT ;  /* 0x000000020800720c */ /* 0x001fe20003f06270 */
[C---:B---3--:R-:W-:Y:S02]  /*0090*/  IMAD R7, R0.reuse, R3, R8 ;  /* 0x0000000300077224 */ /* 0x048fe400078e0208 */
[----:B--2---:R-:W-:Y:S02]  /*00a0*/  IMAD R0, R0, UR6, RZ ;  /* 0x0000000600007c24 */ /* 0x004fe4000f8e02ff */
[----:B-----5:R-:W-:-:S05]  /*00b0*/  IMAD.WIDE.U32 R4, R7, 0x8, R4 ;  /* 0x0000000807047825 */ /* 0x020fca00078e0004 */
[----:B----4-:R0:W-:Y:S03]  /*00c0*/  STG.E.64 desc[UR4][R4.64], RZ ;  /* 0x000000ff04007986 */ /* 0x0101e6000c101b04 */
[----:B------:R-:W-:Y:S05]  /*00d0*/  @P0 EXIT ;  /* 0x000000000000094d */ /* 0x000fea0003800000 */
[----:B------:R-:W1:Y:S01]  /*00e0*/  I2F.U32.RP R12, R3 ;  /* 0x00000003000c7306 */ /* 0x000e620000209000 */
[----:B------:R-:W-:Y:S01]  /*00f0*/  IADD3 R9, PT, PT, R8, R3, RZ ;  /* 0x0000000308097210 */ /* 0x000fe20007ffe0ff */
[----:B------:R-:W-:Y:S01]  /*0100*/  BSSY.RECONVERGENT B0, `(.L_x_1) ;  /* 0x000002d000007945 */ /* 0x000fe20003800200 */
[----:B------:R-:W-:Y:S02]  /*0110*/  ISETP.NE.U32.AND P2, PT, R3, RZ, PT ;  /* 0x000000ff0300720c */ /* 0x000fe40003f45070 */
[----:B------:R-:W-:Y:S02]  /*0120*/  ISETP.GE.AND P0, PT, R9, R2, PT ;  /* 0x000000020900720c */ /* 0x000fe40003f06270 */
[----:B------:R-:W-:Y:S02]  /*0130*/  VIMNMX R10, PT, PT, R2, R9, !PT ;  /* 0x00000009020a7248 */ /* 0x000fe40007fe0100 */
[----:B------:R-:W-:-:S04]  /*0140*/  SEL R11, RZ, 0x1, P0 ;  /* 0x00000001ff0b7807 */ /* 0x000fc80000000000 */
[----:B------:R-:W-:Y:S01]  /*0150*/  IADD3 R10, PT, PT, R10, -R9, -R11 ;  /* 0x800000090a0a7210 */ /* 0x000fe20007ffe80b */
[----:B-1----:R-:W1:Y:S02]  /*0160*/  MUFU.RCP R12, R12 ;  /* 0x0000000c000c7308 */ /* 0x002e640000001000 */
[----:B-1----:R-:W-:-:S06]  /*0170*/  VIADD R6, R12, 0xffffffe ;  /* 0x0ffffffe0c067836 */ /* 0x002fcc0000000000 */
[----:B------:R1:W2:Y:S02]  /*0180*/  F2I.FTZ.U32.TRUNC.NTZ R7, R6 ;  /* 0x0000000600077305 */ /* 0x0002a4000021f000 */
[----:B-1----:R-:W-:Y:S02]  /*0190*/  IMAD.MOV.U32 R6, RZ, RZ, RZ ;  /* 0x000000ffff067224 */ /* 0x002fe400078e00ff */
[----:B--2---:R-:W-:-:S04]  /*01a0*/  IMAD.MOV R14, RZ, RZ, -R7 ;  /* 0x000000ffff0e7224 */ /* 0x004fc800078e0a07 */
[----:B------:R-:W-:-:S04]  /*01b0*/  IMAD R13, R14, R3, RZ ;  /* 0x000000030e0d7224 */ /* 0x000fc800078e02ff */
[----:B------:R-:W-:-:S06]  /*01c0*/  IMAD.HI.U32 R7, R7, R13, R6 ;  /* 0x0000000d07077227 */ /* 0x000fcc00078e0006 */
[----:B------:R-:W-:-:S05]  /*01d0*/  IMAD.HI.U32 R6, R7, R10, RZ ;  /* 0x0000000a07067227 */ /* 0x000fca00078e00ff */
[----:B------:R-:W-:-:S05]  /*01e0*/  IADD3 R7, PT, PT, -R6, RZ, RZ ;  /* 0x000000ff06077210 */ /* 0x000fca0007ffe1ff */
[----:B------:R-:W-:-:S05]  /*01f0*/  IMAD R10, R3, R7, R10 ;  /* 0x00000007030a7224 */ /* 0x000fca00078e020a */
[----:B------:R-:W-:-:S13]  /*0200*/  ISETP.GE.U32.AND P0, PT, R10, R3, PT ;  /* 0x000000030a00720c */ /* 0x000fda0003f06070 */
[----:B------:R-:W-:Y:S01]  /*0210*/  @P0 IMAD.IADD R10, R10, 0x1, -R3 ;  /* 0x000000010a0a0824 */ /* 0x000fe200078e0a03 */
[----:B------:R-:W-:-:S04]  /*0220*/  @P0 IADD3 R6, PT, PT, R6, 0x1, RZ ;  /* 0x0000000106060810 */ /* 0x000fc80007ffe0ff */
[----:B------:R-:W-:-:S13]  /*0230*/  ISETP.GE.U32.AND P1, PT, R10, R3, PT ;  /* 0x000000030a00720c */ /* 0x000fda0003f26070 */
[----:B------:R-:W-:Y:S01]  /*0240*/  @P1 VIADD R6, R6, 0x1 ;  /* 0x0000000106061836 */ /* 0x000fe20000000000 */
[----:B------:R-:W-:-:S04]  /*0250*/  @!P2 LOP3.LUT R6, RZ, R3, RZ, 0x33, !PT ;  /* 0x00000003ff06a212 */ /* 0x000fc800078e33ff */
[----:B------:R-:W-:-:S04]  /*0260*/  IADD3 R9, PT, PT, R11, R6, RZ ;  /* 0x000000060b097210 */ /* 0x000fc80007ffe0ff */
[C---:B------:R-:W-:Y:S02]  /*0270*/  LOP3.LUT R6, R9.reuse, 0x3, RZ, 0xc0, !PT ;  /* 0x0000000309067812 */ /* 0x040fe400078ec0ff */
[----:B------:R-:W-:Y:S02]  /*0280*/  ISETP.GE.U32.AND P1, PT, R9, 0x3, PT ;  /* 0x000000030900780c */ /* 0x000fe40003f26070 */
[----:B------:R-:W-:Y:S02]  /*0290*/  ISETP.NE.AND P0, PT, R6, 0x3, PT ;  /* 0x000000030600780c */ /* 0x000fe40003f05270 */
[----:B------:R-:W-:-:S11]  /*02a0*/  CS2R R6, SRZ ;  /* 0x0000000000067805 */ /* 0x000fd6000001ff00 */
[----:B------:R-:W-:Y:S05]  /*02b0*/  @!P0 BRA `(.L_x_2) ;  /* 0x0000000000448947 */ /* 0x000fea0003800000 */
[----:B------:R-:W1:Y:S01]  /*02c0*/  LDC.64 R12, c[0x0][0x380] ;  /* 0x0000e000ff0c7b82 */ /* 0x000e620000000a00 */
[----:B------:R-:W-:-:S05]  /*02d0*/  VIADD R6, R9, 0x1 ;  /* 0x0000000109067836 */ /* 0x000fca0000000000 */
[----:B------:R-:W-:Y:S02]  /*02e0*/  LOP3.LUT R9, R6, 0x3, RZ, 0xc0, !PT ;  /* 0x0000000306097812 */ /* 0x000fe400078ec0ff */
[----:B------:R-:W-:Y:S01]  /*02f0*/  CS2R R6, SRZ ;  /* 0x0000000000067805 */ /* 0x000fe2000001ff00 */
[----:B------:R-:W2:Y:S01]  /*0300*/  LDC.64 R10, c[0x0][0x388] ;  /* 0x0000e200ff0a7b82 */ /* 0x000ea20000000a00 */
[----:B------:R-:W-:-:S07]  /*0310*/  IADD3 R9, PT, PT, -R9, RZ, RZ ;  /* 0x000000ff09097210 */ /* 0x000fce0007ffe1ff */
.L_x_3:
[----:B--2---:R-:W-:-:S04]  /*0320*/  IMAD.WIDE R14, R8, 0x8, R10 ;  /* 0x00000008080e7825 */ /* 0x004fc800078e020a */
[C---:B-1----:R-:W-:Y:S02]  /*0330*/  IMAD.WIDE R16, R0.reuse, 0x8, R12 ;  /* 0x0000000800107825 */ /* 0x042fe400078e020c */
[----:B------:R-:W2:Y:S04]  /*0340*/  LDG.E.64 R14, desc[UR4][R14.64] ;  /* 0x000000040e0e7981 */ /* 0x000ea8000c1e1b00 */
[----:B------:R-:W2:Y:S01]  /*0350*/  LDG.E.64 R16, desc[UR4][R16.64] ;  /* 0x0000000410107981 */ /* 0x000ea2000c1e1b00 */
[----:B------:R-:W-:Y:S01]  /*0360*/  VIADD R9, R9, 0x1 ;  /* 0x0000000109097836 */ /* 0x000fe20000000000 */
[----:B------:R-:W-:Y:S01]  /*0370*/  IADD3 R0, PT, PT, R0, 0x1, RZ ;  /* 0x0000000100007810 */ /* 0x000fe20007ffe0ff */
[----:B------:R-:W-:-:S03]  /*0380*/  IMAD.IADD R8, R8, 0x1, R3 ;  /* 0x0000000108087824 */ /* 0x000fc600078e0203 */
[----:B------:R-:W-:Y:S01]  /*0390*/  ISETP.NE.AND P0, PT, R9, RZ, PT ;  /* 0x000000ff0900720c */ /* 0x000fe20003f05270 */
[----:B--23--:R-:W-:-:S07]  /*03a0*/  DFMA R6, R16, R14, R6 ;  /* 0x0000000e1006722b */ /* 0x00cfce0000000006 */
[----:B------:R3:W-:Y:S05]  /*03b0*/  STG.E.64 desc[UR4][R4.64], R6 ;  /* 0x0000000604007986 */ /* 0x0007ea000c101b04 */
[----:B------:R-:W-:Y:S05]  /*03c0*/  @P0 BRA `(.L_x_3) ;  /* 0xfffffffc00d40947 */ /* 0x000fea000383ffff */
.L_x_2:
[----:B------:R-:W-:Y:S05]  /*03d0*/  BSYNC.RECONVERGENT B0 ;  /* 0x0000000000007941 */ /* 0x000fea0003800200 */
.L_x_1:
[----:B------:R-:W-:Y:S05]  /*03e0*/  @!P1 EXIT ;  /* 0x000000000000994d */ /* 0x000fea0003800000 */
.L_x_4:
[----:B-1----:R-:W1:Y:S08]  /*03f0*/  LDC.64 R10, c[0x0][0x380] ;  /* 0x0000e000ff0a7b82 */ /* 0x002e700000000a00 */
[----:B------:R-:W2:Y:S01]  /*0400*/  LDC.64 R12, c[0x0][0x388] ;  /* 0x0000e200ff0c7b82 */ /* 0x000ea20000000a00 */
[----:B-1----:R-:W-:-:S04]  /*0410*/  IMAD.WIDE R10, R0, 0x8, R10 ;  /* 0x00000008000a7825 */ /* 0x002fc800078e020a */
[----:B--2---:R-:W-:Y:S02]  /*0420*/  IMAD.WIDE R22, R8, 0x8, R12 ;  /* 0x0000000808167825 */ /* 0x004fe400078e020c */
[----:B------:R-:W2:Y:S04]  /*0430*/  LDG.E.64 R12, desc[UR4][R10.64] ;  /* 0x000000040a0c7981 */ /* 0x000ea8000c1e1b00 */
[----:B------:R-:W2:Y:S02]  /*0440*/  LDG.E.64 R14, desc[UR4][R22.64] ;  /* 0x00000004160e7981 */ /* 0x000ea4000c1e1b00 */
[----:B--2---:R-:W-:Y:S01]  /*0450*/  DFMA R12, R12, R14, R6 ;  /* 0x0000000e0c0c722b */ /* 0x004fe20000000006 */
[----:B------:R-:W-:-:S06]  /*0460*/  IMAD.WIDE R14, R3, 0x8, R22 ;  /* 0x00000008030e7825 */ /* 0x000fcc00078e0216 */
[----:B------:R1:W-:Y:S04]  /*0470*/  STG.E.64 desc[UR4][R4.64], R12 ;  /* 0x0000000c04007986 */ /* 0x0003e8000c101b04 */
[----:B---3--:R-:W2:Y:S04]  /*0480*/  LDG.E.64 R6, desc[UR4][R10.64+0x8] ;  /* 0x000008040a067981 */ /* 0x008ea8000c1e1b00 */
[----:B------:R-:W2:Y:S01]  /*0490*/  LDG.E.64 R16, desc[UR4][R14.64] ;  /* 0x000000040e107981 */ /* 0x000ea2000c1e1b00 */
[----:B------:R-:W-:Y:S01]  /*04a0*/  IMAD.WIDE R18, R3, 0x8, R14 ;  /* 0x0000000803127825 */ /* 0x000fe200078e020e */
[----:B--2---:R-:W-:-:S07]  /*04b0*/  DFMA R16, R6, R16, R12 ;  /* 0x000000100610722b */ /* 0x004fce000000000c */
[----:B------:R1:W-:Y:S04]  /*04c0*/  STG.E.64 desc[UR4][R4.64], R16 ;  /* 0x0000001004007986 */ /* 0x0003e8000c101b04 */
[----:B------:R-:W2:Y:S04]  /*04d0*/  LDG.E.64 R6, desc[UR4][R10.64+0x10] ;  /* 0x000010040a067981 */ /* 0x000ea8000c1e1b00 */
[----:B------:R-:W2:Y:S01]  /*04e0*/  LDG.E.64 R20, desc[UR4][R18.64] ;  /* 0x0000000412147981 */ /* 0x000ea2000c1e1b00 */
[----:B------:R-:W-:Y:S01]  /*04f0*/  IMAD.WIDE R22, R3, 0x8, R18 ;  /* 0x0000000803167825 */ /* 0x000fe200078e0212 */
[----:B--2---:R-:W-:-:S07]  /*0500*/  DFMA R20, R6, R20, R16 ;  /* 0x000000140614722b */ /* 0x004fce0000000010 */
[----:B------:R1:W-:Y:S04]  /*0510*/  STG.E.64 desc[UR4][R4.64], R20 ;  /* 0x0000001404007986 */ /* 0x0003e8000c101b04 */
[----:B------:R-:W2:Y:S04]  /*0520*/  LDG.E.64 R6, desc[UR4][R10.64+0x18] ;  /* 0x000018040a067981 */ /* 0x000ea8000c1e1b00 */
[----:B------:R-:W2:Y:S01]  /*0530*/  LDG.E.64 R22, desc[UR4][R22.64] ;  /* 0x0000000416167981 */ /* 0x000ea2000c1e1b00 */
[----:B------:R-:W-:Y:S01]  /*0540*/  LEA R8, R3, R8, 0x2 ;  /* 0x0000000803087211 */ /* 0x000fe200078e10ff */
[----:B------:R-:W-:-:S03]  /*0550*/  VIADD R0, R0, 0x4 ;  /* 0x0000000400007836 */ /* 0x000fc60000000000 */
[----:B------:R-:W-:Y:S01]  /*0560*/  ISETP.GE.AND P0, PT, R8, R2, PT ;  /* 0x000000020800720c */ /* 0x000fe20003f06270 */
[----:B--2---:R-:W-:-:S07]  /*0570*/  DFMA R6, R6, R22, R20 ;  /* 0x000000160606722b */ /* 0x004fce0000000014 */
[----:B------:R1:W-:Y:S05]  /*0580*/  STG.E.64 desc[UR4][R4.64], R6 ;  /* 0x0000000604007986 */ /* 0x0003ea000c101b04 */
[----:B------:R-:W-:Y:S05]  /*0590*/  @!P0 BRA `(.L_x_4) ;  /* 0xfffffffc00948947 */ /* 0x000fea000383ffff */
[----:B------:R-:W-:Y:S05]  /*05a0*/  EXIT ;  /* 0x000000000000794d */ /* 0x000fea0003800000 */
.L_x_5:
        /* <DEDUP_REMOVED lines=13> */
.L_x_7:


//--------------------- .nv.shared.reserved.0     --------------------------
	.section	.nv.shared.reserved.0,"aw",@nobits
	.weak		__nv_reservedSMEM_offset_0_alias
	.size		__nv_reservedSMEM_offset_0_alias, 0, 64
	.other		__nv_reservedSMEM_offset_0_alias,@"STO_CUDA_RESERVED_SHARED STV_DEFAULT"
__nv_reservedSMEM_offset_0_alias:
	.zero		0
	.zero		64


//--------------------- .nv.constant0._Z15cudaSumMatricesPdS_iiS_ --------------------------
	.section	.nv.constant0._Z15cudaSumMatricesPdS_iiS_,"a",@progbits
	.sectionflags	@""
	.align	4
.nv.constant0._Z15cudaSumMatricesPdS_iiS_:
	.zero		928


//--------------------- .nv.constant0._Z14cudaDotProductPdS_iiiiS_ --------------------------
	.section	.nv.constant0._Z14cudaDotProductPdS_iiiiS_,"a",@progbits
	.sectionflags	@""
	.align	4
.nv.constant0._Z14cudaDotProductPdS_iiiiS_:
	.zero		936


//--------------------- SYMBOLS --------------------------

	.type		.nv.reservedSmem.offset0,@object
	.size		.nv.reservedSmem.offset0,0x4
